//
// Generated by NVIDIA NVVM Compiler
//
// Compiler Build ID: CL-36424714
// Cuda compilation tools, release 13.0, V13.0.88
// Based on NVVM 20.0.0
//

.version 9.0
.target sm_100
.address_size 64

	// .globl	_Z10PDH_kernelP10hist_entryP8atomdescxd

.visible .entry _Z10PDH_kernelP10hist_entryP8atomdescxd(
	.param .u64 .ptr .align 1 _Z10PDH_kernelP10hist_entryP8atomdescxd_param_0,
	.param .u64 .ptr .align 1 _Z10PDH_kernelP10hist_entryP8atomdescxd_param_1,
	.param .u64 _Z10PDH_kernelP10hist_entryP8atomdescxd_param_2,
	.param .f64 _Z10PDH_kernelP10hist_entryP8atomdescxd_param_3
)
{
	.reg .pred 	%p<3>;
	.reg .b32 	%r<10>;
	.reg .b64 	%rd<17>;
	.reg .b64 	%fd<16>;

	ld.param.u64 	%rd7, [_Z10PDH_kernelP10hist_entryP8atomdescxd_param_0];
	ld.param.u64 	%rd9, [_Z10PDH_kernelP10hist_entryP8atomdescxd_param_1];
	ld.param.u64 	%rd8, [_Z10PDH_kernelP10hist_entryP8atomdescxd_param_2];
	ld.param.f64 	%fd1, [_Z10PDH_kernelP10hist_entryP8atomdescxd_param_3];
	cvta.to.global.u64 	%rd1, %rd9;
	mov.u32 	%r5, %ctaid.x;
	mov.u32 	%r6, %ntid.x;
	mov.u32 	%r7, %tid.x;
	mad.lo.s32 	%r1, %r5, %r6, %r7;
	add.s32 	%r9, %r1, 1;
	cvt.s64.s32 	%rd16, %r9;
	setp.le.s64 	%p1, %rd8, %rd16;
	@%p1 bra 	$L__BB0_3;
	mul.wide.s32 	%rd10, %r1, 24;
	add.s64 	%rd3, %rd1, %rd10;
	cvta.to.global.u64 	%rd4, %rd7;
$L__BB0_2:
	ld.global.f64 	%fd2, [%rd3];
	mad.lo.s64 	%rd11, %rd16, 24, %rd1;
	ld.global.f64 	%fd3, [%rd11];
	ld.global.f64 	%fd4, [%rd3+8];
	ld.global.f64 	%fd5, [%rd11+8];
	ld.global.f64 	%fd6, [%rd3+16];
	ld.global.f64 	%fd7, [%rd11+16];
	sub.f64 	%fd8, %fd2, %fd3;
	sub.f64 	%fd9, %fd4, %fd5;
	mul.f64 	%fd10, %fd9, %fd9;
	fma.rn.f64 	%fd11, %fd8, %fd8, %fd10;
	sub.f64 	%fd12, %fd6, %fd7;
	fma.rn.f64 	%fd13, %fd12, %fd12, %fd11;
	sqrt.rn.f64 	%fd14, %fd13;
	div.rn.f64 	%fd15, %fd14, %fd1;
	cvt.rzi.s32.f64 	%r8, %fd15;
	bar.sync 	0;
	mul.wide.s32 	%rd12, %r8, 8;
	add.s64 	%rd13, %rd4, %rd12;
	ld.global.u64 	%rd14, [%rd13];
	add.s64 	%rd15, %rd14, 1;
	st.global.u64 	[%rd13], %rd15;
	bar.sync 	0;
	add.s32 	%r9, %r9, 1;
	cvt.s64.s32 	%rd16, %r9;
	setp.gt.s64 	%p2, %rd8, %rd16;
	@%p2 bra 	$L__BB0_2;
$L__BB0_3:
	ret;

}


// ===== COMPILED SASS (sm_100) =====

	.target	sm_100

	.elftype	@"ET_EXEC"


//--------------------- .note.nv.tkinfo           --------------------------
	.section	.note.nv.tkinfo,"",@"SHT_NOTE"
	.sectionflags	@"SHF_NOTE_NV_TKINFO"
	.tkinfo
        /*0018*/ 	.word	0x00000002
        /*0030*/ 	.string	""
        /*0030*/ 	.string	"ptxas"
        /*0030*/ 	.string	"Cuda compilation tools, release 13.0, V13.0.88"
        /*0030*/ 	.string	"Build cuda_13.0.r13.0/compiler.36424714_0"
        /*0030*/ 	.string	"-arch sm_100 -m 64 "



//--------------------- .note.nv.cuinfo           --------------------------
	.section	.note.nv.cuinfo,"",@"SHT_NOTE"
	.sectionflags	@"SHF_NOTE_NV_CUINFO"
        /*0018*/ 	.short	0x0002
        /*001a*/ 	.short	0x0064
        /*001c*/ 	.short	0x0082
	.zero		2


//--------------------- .nv.info                  --------------------------
	.section	.nv.info,"",@"SHT_CUDA_INFO"
	.align	4


	//----- nvinfo : EIATTR_REGCOUNT
	.align		4
        /*0000*/ 	.byte	0x04, 0x2f
        /*0002*/ 	.short	(.L_1 - .L_0)
	.align		4
.L_0:
        /*0004*/ 	.word	index@(_Z10PDH_kernelP10hist_entryP8atomdescxd)
        /*0008*/ 	.word	0x0000001e


	//----- nvinfo : EIATTR_FRAME_SIZE
	.align		4
.L_1:
        /*000c*/ 	.byte	0x04, 0x11
        /*000e*/ 	.short	(.L_3 - .L_2)
	.align		4
.L_2:
        /*0010*/ 	.word	index@($__internal_1_$__cuda_sm20_dsqrt_rn_f64_mediumpath_v1)
        /*0014*/ 	.word	0x00000000


	//----- nvinfo : EIATTR_FRAME_SIZE
	.align		4
.L_3:
        /*0018*/ 	.byte	0x04, 0x11
        /*001a*/ 	.short	(.L_5 - .L_4)
	.align		4
.L_4:
        /*001c*/ 	.word	index@($__internal_0_$__cuda_sm20_div_rn_f64_full)
        /*0020*/ 	.word	0x00000000


	//----- nvinfo : EIATTR_FRAME_SIZE
	.align		4
.L_5:
        /*0024*/ 	.byte	0x04, 0x11
        /*0026*/ 	.short	(.L_7 - .L_6)
	.align		4
.L_6:
        /*0028*/ 	.word	index@(_Z10PDH_kernelP10hist_entryP8atomdescxd)
        /*002c*/ 	.word	0x00000000


	//----- nvinfo : EIATTR_MIN_STACK_SIZE
	.align		4
.L_7:
        /*0030*/ 	.byte	0x04, 0x12
        /*0032*/ 	.short	(.L_9 - .L_8)
	.align		4
.L_8:
        /*0034*/ 	.word	index@(_Z10PDH_kernelP10hist_entryP8atomdescxd)
        /*0038*/ 	.word	0x00000000
.L_9:


//--------------------- .nv.compat                --------------------------
	.section	.nv.compat,"",@"SHT_CUDA_COMPAT_INFO"
	.align	4
        /*0000*/ 	.byte	0x02, 0x09, 0x00, 0x00, 0x02, 0x02, 0x01, 0x00, 0x02, 0x05, 0x05, 0x00, 0x03, 0x07, 0x01, 0x01
        /*0010*/ 	.byte	0x02, 0x03, 0x00, 0x00, 0x02, 0x06, 0x01, 0x00, 0x04, 0x0b, 0x08, 0x00, 0x01, 0x00, 0x00, 0x00
        /*0020*/ 	.byte	0x00, 0x00, 0x00, 0x00


//--------------------- .nv.info._Z10PDH_kernelP10hist_entryP8atomdescxd --------------------------
	.section	.nv.info._Z10PDH_kernelP10hist_entryP8atomdescxd,"",@"SHT_CUDA_INFO"
	.sectionflags	@""
	.align	4


	//----- nvinfo : EIATTR_CUDA_API_VERSION
	.align		4
        /*0000*/ 	.byte	0x04, 0x37
        /*0002*/ 	.short	(.L_11 - .L_10)
.L_10:
        /*0004*/ 	.word	0x00000082


	//----- nvinfo : EIATTR_KPARAM_INFO
	.align		4
.L_11:
        /*0008*/ 	.byte	0x04, 0x17
        /*000a*/ 	.short	(.L_13 - .L_12)
.L_12:
        /*000c*/ 	.word	0x00000000
        /*0010*/ 	.short	0x0003
        /*0012*/ 	.short	0x0018
        /*0014*/ 	.byte	0x00, 0xf0, 0x21, 0x00


	//----- nvinfo : EIATTR_KPARAM_INFO
	.align		4
.L_13:
        /*0018*/ 	.byte	0x04, 0x17
        /*001a*/ 	.short	(.L_15 - .L_14)
.L_14:
        /*001c*/ 	.word	0x00000000
        /*0020*/ 	.short	0x0002
        /*0022*/ 	.short	0x0010
        /*0024*/ 	.byte	0x00, 0xf0, 0x21, 0x00


	//----- nvinfo : EIATTR_KPARAM_INFO
	.align		4
.L_15:
        /*0028*/ 	.byte	0x04, 0x17
        /*002a*/ 	.short	(.L_17 - .L_16)
.L_16:
        /*002c*/ 	.word	0x00000000
        /*0030*/ 	.short	0x0001
        /*0032*/ 	.short	0x0008
        /*0034*/ 	.byte	0x00, 0xf5, 0x21, 0x00


	//----- nvinfo : EIATTR_KPARAM_INFO
	.align		4
.L_17:
        /*0038*/ 	.byte	0x04, 0x17
        /*003a*/ 	.short	(.L_19 - .L_18)
.L_18:
        /*003c*/ 	.word	0x00000000
        /*0040*/ 	.short	0x0000
        /*0042*/ 	.short	0x0000
        /*0044*/ 	.byte	0x00, 0xf5, 0x21, 0x00


	//----- nvinfo : EIATTR_SPARSE_MMA_MASK
	.align		4
.L_19:
        /*0048*/ 	.byte	0x03, 0x50
        /*004a*/ 	.short	0x0000


	//----- nvinfo : EIATTR_MAXREG_COUNT
	.align		4
        /*004c*/ 	.byte	0x03, 0x1b
        /*004e*/ 	.short	0x00ff


	//----- nvinfo : EIATTR_NUM_BARRIERS
	.align		4
        /*0050*/ 	.byte	0x02, 0x4c
        /*0052*/ 	.byte	0x01
	.zero		1


	//----- nvinfo : EIATTR_MERCURY_ISA_VERSION
	.align		4
        /*0054*/ 	.byte	0x03, 0x5f
        /*0056*/ 	.short	0x0101


	//----- nvinfo : EIATTR_VRC_CTA_INIT_COUNT
	.align		4
        /*0058*/ 	.byte	0x02, 0x4a
	.zero		1
	.zero		1


	//----- nvinfo : EIATTR_EXIT_INSTR_OFFSETS
	.align		4
        /*005c*/ 	.byte	0x04, 0x1c
        /*005e*/ 	.short	(.L_21 - .L_20)


	//   ....[0]....
.L_20:
        /*0060*/ 	.word	0x000000a0


	//   ....[1]....
        /*0064*/ 	.word	0x000005a0


	//----- nvinfo : EIATTR_CRS_STACK_SIZE
	.align		4
.L_21:
        /*0068*/ 	.byte	0x04, 0x1e
        /*006a*/ 	.short	(.L_23 - .L_22)
.L_22:
        /*006c*/ 	.word	0x00000000


	//----- nvinfo : EIATTR_CBANK_PARAM_SIZE
	.align		4
.L_23:
        /*0070*/ 	.byte	0x03, 0x19
        /*0072*/ 	.short	0x0020


	//----- nvinfo : EIATTR_PARAM_CBANK
	.align		4
        /*0074*/ 	.byte	0x04, 0x0a
        /*0076*/ 	.short	(.L_25 - .L_24)
	.align		4
.L_24:
        /*0078*/ 	.word	index@(.nv.constant0._Z10PDH_kernelP10hist_entryP8atomdescxd)
        /*007c*/ 	.short	0x0380
        /*007e*/ 	.short	0x0020


	//----- nvinfo : EIATTR_SW_WAR
	.align		4
.L_25:
        /*0080*/ 	.byte	0x04, 0x36
        /*0082*/ 	.short	(.L_27 - .L_26)
.L_26:
        /*0084*/ 	.word	0x00000008
.L_27:


//--------------------- .nv.callgraph             --------------------------
	.section	.nv.callgraph,"",@"SHT_CUDA_CALLGRAPH"
	.align	4
	.sectionentsize	8
	.align		4
        /*0000*/ 	.word	0x00000000
	.align		4
        /*0004*/ 	.word	0xffffffff
	.align		4
        /*0008*/ 	.word	0x00000000
	.align		4
        /*000c*/ 	.word	0xfffffffe
	.align		4
        /*0010*/ 	.word	0x00000000
	.align		4
        /*0014*/ 	.word	0xfffffffd
	.align		4
        /*0018*/ 	.word	0x00000000
	.align		4
        /*001c*/ 	.word	0xfffffffc


//--------------------- .text._Z10PDH_kernelP10hist_entryP8atomdescxd --------------------------
	.section	.text._Z10PDH_kernelP10hist_entryP8atomdescxd,"ax",@progbits
	.align	128
        .global         _Z10PDH_kernelP10hist_entryP8atomdescxd
        .type           _Z10PDH_kernelP10hist_entryP8atomdescxd,@function
        .size           _Z10PDH_kernelP10hist_entryP8atomdescxd,(.L_x_15 - _Z10PDH_kernelP10hist_entryP8atomdescxd)
        .other          _Z10PDH_kernelP10hist_entryP8atomdescxd,@"STO_CUDA_ENTRY STV_DEFAULT"
_Z10PDH_kernelP10hist_entryP8atomdescxd:
.text._Z10PDH_kernelP10hist_entryP8atomdescxd:
[----:B------:R-:W-:Y:S01]  /*0000*/  LDC R1, c[0x0][0x37c] ;  /* 0x0000df00ff017b82 */ /* 0x000fe20000000800 */
[----:B------:R-:W0:Y:S07]  /*0010*/  S2R R0, SR_TID.X ;  /* 0x0000000000007919 */ /* 0x000e2e0000002100 */
[----:B------:R-:W0:Y:S01]  /*0020*/  S2UR UR4, SR_CTAID.X ;  /* 0x00000000000479c3 */ /* 0x000e220000002500 */
[----:B------:R-:W1:Y:S07]  /*0030*/  LDCU.64 UR6, c[0x0][0x390] ;  /* 0x00007200ff0677ac */ /* 0x000e6e0008000a00 */
[----:B------:R-:W0:Y:S02]  /*0040*/  LDC R3, c[0x0][0x360] ;  /* 0x0000d800ff037b82 */ /* 0x000e240000000800 */
[----:B0-----:R-:W-:-:S04]  /*0050*/  IMAD R3, R3, UR4, R0 ;  /* 0x0000000403037c24 */ /* 0x001fc8000f8e0200 */
[----:B------:R-:W-:-:S05]  /*0060*/  VIADD R0, R3, 0x1 ;  /* 0x0000000103007836 */ /* 0x000fca0000000000 */
[----:B-1----:R-:W-:Y:S02]  /*0070*/  ISETP.GE.U32.AND P0, PT, R0, UR6, PT ;  /* 0x0000000600007c0c */ /* 0x002fe4000bf06070 */
[----:B------:R-:W-:-:S04]  /*0080*/  SHF.R.S32.HI R2, RZ, 0x1f, R0 ;  /* 0x0000001fff027819 */ /* 0x000fc80000011400 */
[----:B------:R-:W-:-:S13]  /*0090*/  ISETP.GE.AND.EX P0, PT, R2, UR7, PT, P0 ;  /* 0x0000000702007c0c */ /* 0x000fda000bf06300 */
[----:B------:R-:W-:Y:S05]  /*00a0*/  @P0 EXIT ;  /* 0x000000000000094d */ /* 0x000fea0003800000 */
[----:B------:R-:W0:Y:S01]  /*00b0*/  LDC.64 R10, c[0x0][0x388] ;  /* 0x0000e200ff0a7b82 */ /* 0x000e220000000a00 */
[----:B------:R-:W1:Y:S01]  /*00c0*/  LDCU.64 UR4, c[0x0][0x358] ;  /* 0x00006b00ff0477ac */ /* 0x000e620008000a00 */
[----:B------:R-:W2:Y:S06]  /*00d0*/  LDCU UR6, c[0x0][0x39c] ;  /* 0x00007380ff0677ac */ /* 0x000eac0008000800 */
[----:B------:R-:W3:Y:S01]  /*00e0*/  LDC.64 R16, c[0x0][0x388] ;  /* 0x0000e200ff107b82 */ /* 0x000ee20000000a00 */
[----:B------:R-:W4:Y:S07]  /*00f0*/  LDCU.64 UR8, c[0x0][0x390] ;  /* 0x00007200ff0877ac */ /* 0x000f2e0008000a00 */
[----:B------:R-:W1:Y:S08]  /*0100*/  LDC.64 R14, c[0x0][0x398] ;  /* 0x0000e600ff0e7b82 */ /* 0x000e700000000a00 */
[----:B------:R-:W1:Y:S01]  /*0110*/  LDC.64 R12, c[0x0][0x380] ;  /* 0x0000e000ff0c7b82 */ /* 0x000e620000000a00 */
[----:B0-----:R-:W-:-:S04]  /*0120*/  IMAD.WIDE R10, R3, 0x18, R10 ;  /* 0x00000018030a7825 */ /* 0x001fc800078e020a */
[----:B--2-4-:R-:W-:-:S07]  /*0130*/  IMAD.MOV.U32 R3, RZ, RZ, R0 ;  /* 0x000000ffff037224 */ /* 0x014fce00078e0000 */
.L_x_3:
[----:B------:R-:W-:Y:S01]  /*0140*/  IMAD R5, R2, 0x18, RZ ;  /* 0x0000001802057824 */ /* 0x000fe200078e02ff */
[----:B-1----:R-:W2:Y:S01]  /*0150*/  LDG.E.64 R20, desc[UR4][R10.64+0x8] ;  /* 0x000008040a147981 */ /* 0x002ea2000c1e1b00 */
[----:B0--3--:R-:W-:-:S03]  /*0160*/  IMAD.WIDE.U32 R8, R0, 0x18, R16 ;  /* 0x0000001800087825 */ /* 0x009fc600078e0010 */
[----:B------:R-:W3:Y:S01]  /*0170*/  LDG.E.64 R6, desc[UR4][R10.64] ;  /* 0x000000040a067981 */ /* 0x000ee2000c1e1b00 */
[----:B------:R-:W-:-:S03]  /*0180*/  IMAD.IADD R9, R9, 0x1, R5 ;  /* 0x0000000109097824 */ /* 0x000fc600078e0205 */
[----:B------:R-:W4:Y:S04]  /*0190*/  LDG.E.64 R4, desc[UR4][R10.64+0x10] ;  /* 0x000010040a047981 */ /* 0x000f28000c1e1b00 */
[----:B------:R-:W2:Y:S04]  /*01a0*/  LDG.E.64 R22, desc[UR4][R8.64+0x8] ;  /* 0x0000080408167981 */ /* 0x000ea8000c1e1b00 */
[----:B------:R-:W3:Y:S04]  /*01b0*/  LDG.E.64 R18, desc[UR4][R8.64] ;  /* 0x0000000408127981 */ /* 0x000ee8000c1e1b00 */
[----:B------:R0:W4:Y:S02]  /*01c0*/  LDG.E.64 R24, desc[UR4][R8.64+0x10] ;  /* 0x0000100408187981 */ /* 0x000124000c1e1b00 */
[----:B0-----:R-:W-:-:S02]  /*01d0*/  IMAD.MOV.U32 R8, RZ, RZ, 0x0 ;  /* 0x00000000ff087424 */ /* 0x001fc400078e00ff */
[----:B------:R-:W-:Y:S01]  /*01e0*/  IMAD.MOV.U32 R9, RZ, RZ, 0x3fd80000 ;  /* 0x3fd80000ff097424 */ /* 0x000fe200078e00ff */
[----:B------:R-:W-:Y:S01]  /*01f0*/  BSSY.RECONVERGENT B0, `(.L_x_0) ;  /* 0x0000017000007945 */ /* 0x000fe20003800200 */
[----:B--2---:R-:W-:Y:S02]  /*0200*/  DADD R20, R20, -R22 ;  /* 0x0000000014147229 */ /* 0x004fe40000000816 */
[----:B---3--:R-:W-:-:S06]  /*0210*/  DADD R6, R6, -R18 ;  /* 0x0000000006067229 */ /* 0x008fcc0000000812 */
[----:B------:R-:W-:Y:S02]  /*0220*/  DMUL R20, R20, R20 ;  /* 0x0000001414147228 */ /* 0x000fe40000000000 */
[----:B----4-:R-:W-:-:S06]  /*0230*/  DADD R24, R4, -R24 ;  /* 0x0000000004187229 */ /* 0x010fcc0000000818 */
[----:B------:R-:W-:-:S08]  /*0240*/  DFMA R4, R6, R6, R20 ;  /* 0x000000060604722b */ /* 0x000fd00000000014 */
[----:B------:R-:W-:-:S06]  /*0250*/  DFMA R4, R24, R24, R4 ;  /* 0x000000181804722b */ /* 0x000fcc0000000004 */
[----:B------:R-:W0:Y:S04]  /*0260*/  MUFU.RSQ64H R7, R5 ;  /* 0x0000000500077308 */ /* 0x000e280000001c00 */
[----:B------:R-:W-:-:S06]  /*0270*/  VIADD R6, R5, 0xfcb00000 ;  /* 0xfcb0000005067836 */ /* 0x000fcc0000000000 */
[----:B0-----:R-:W-:-:S08]  /*0280*/  DMUL R18, R6, R6 ;  /* 0x0000000606127228 */ /* 0x001fd00000000000 */
[----:B------:R-:W-:-:S08]  /*0290*/  DFMA R18, R4, -R18, 1 ;  /* 0x3ff000000412742b */ /* 0x000fd00000000812 */
[----:B------:R-:W-:Y:S02]  /*02a0*/  DFMA R8, R18, R8, 0.5 ;  /* 0x3fe000001208742b */ /* 0x000fe40000000008 */
[----:B------:R-:W-:-:S08]  /*02b0*/  DMUL R18, R6, R18 ;  /* 0x0000001206127228 */ /* 0x000fd00000000000 */
[----:B------:R-:W-:Y:S01]  /*02c0*/  DFMA R24, R8, R18, R6 ;  /* 0x000000120818722b */ /* 0x000fe20000000006 */
[----:B------:R-:W-:-:S07]  /*02d0*/  ISETP.GE.U32.AND P0, PT, R6, 0x7ca00000, PT ;  /* 0x7ca000000600780c */ /* 0x000fce0003f06070 */
[----:B------:R-:W-:Y:S02]  /*02e0*/  DMUL R18, R4, R24 ;  /* 0x0000001804127228 */ /* 0x000fe40000000000 */
[----:B------:R-:W-:Y:S02]  /*02f0*/  VIADD R23, R25, 0xfff00000 ;  /* 0xfff0000019177836 */ /* 0x000fe40000000000 */
[----:B------:R-:W-:-:S04]  /*0300*/  IMAD.MOV.U32 R22, RZ, RZ, R24 ;  /* 0x000000ffff167224 */ /* 0x000fc800078e0018 */
[----:B------:R-:W-:-:S08]  /*0310*/  DFMA R20, R18, -R18, R4 ;  /* 0x800000121214722b */ /* 0x000fd00000000004 */
[----:B------:R-:W-:Y:S01]  /*0320*/  DFMA R8, R20, R22, R18 ;  /* 0x000000161408722b */ /* 0x000fe20000000012 */
[----:B------:R-:W-:Y:S10]  /*0330*/  @!P0 BRA `(.L_x_1) ;  /* 0x0000000000088947 */ /* 0x000ff40003800000 */
[----:B------:R-:W-:-:S07]  /*0340*/  MOV R0, 0x360 ;  /* 0x0000036000007802 */ /* 0x000fce0000000f00 */
[----:B------:R-:W-:Y:S05]  /*0350*/  CALL.REL.NOINC `($__internal_1_$__cuda_sm20_dsqrt_rn_f64_mediumpath_v1) ;  /* 0x0000000400f87944 */ /* 0x000fea0003c00000 */
.L_x_1:
[----:B------:R-:W-:Y:S05]  /*0360*/  BSYNC.RECONVERGENT B0 ;  /* 0x0000000000007941 */ /* 0x000fea0003800200 */
.L_x_0:
[----:B------:R-:W0:Y:S01]  /*0370*/  MUFU.RCP64H R5, UR6 ;  /* 0x0000000600057d08 */ /* 0x000e220008001800 */
[----:B------:R-:W-:Y:S01]  /*0380*/  IMAD.MOV.U32 R4, RZ, RZ, 0x1 ;  /* 0x00000001ff047424 */ /* 0x000fe200078e00ff */
[----:B------:R-:W-:-:S05]  /*0390*/  FSETP.GEU.AND P1, PT, |R9|, 6.5827683646048100446e-37, PT ;  /* 0x036000000900780b */ /* 0x000fca0003f2e200 */
[----:B0-----:R-:W-:-:S08]  /*03a0*/  DFMA R6, R4, -R14, 1 ;  /* 0x3ff000000406742b */ /* 0x001fd0000000080e */
[----:B------:R-:W-:-:S08]  /*03b0*/  DFMA R6, R6, R6, R6 ;  /* 0x000000060606722b */ /* 0x000fd00000000006 */
[----:B------:R-:W-:-:S08]  /*03c0*/  DFMA R6, R4, R6, R4 ;  /* 0x000000060406722b */ /* 0x000fd00000000004 */
[----:B------:R-:W-:-:S08]  /*03d0*/  DFMA R4, R6, -R14, 1 ;  /* 0x3ff000000604742b */ /* 0x000fd0000000080e */
[----:B------:R-:W-:-:S08]  /*03e0*/  DFMA R4, R6, R4, R6 ;  /* 0x000000040604722b */ /* 0x000fd00000000006 */
[----:B------:R-:W-:-:S08]  /*03f0*/  DMUL R6, R4, R8 ;  /* 0x0000000804067228 */ /* 0x000fd00000000000 */
[----:B------:R-:W-:-:S08]  /*0400*/  DFMA R18, R6, -R14, R8 ;  /* 0x8000000e0612722b */ /* 0x000fd00000000008 */
[----:B------:R-:W-:-:S10]  /*0410*/  DFMA R4, R4, R18, R6 ;  /* 0x000000120404722b */ /* 0x000fd40000000006 */
[----:B------:R-:W-:-:S05]  /*0420*/  FFMA R0, RZ, UR6, R5 ;  /* 0x00000006ff007c23 */ /* 0x000fca0008000005 */
[----:B------:R-:W-:-:S13]  /*0430*/  FSETP.GT.AND P0, PT, |R0|, 1.469367938527859385e-39, PT ;  /* 0x001000000000780b */ /* 0x000fda0003f04200 */
[----:B------:R-:W-:Y:S05]  /*0440*/  @P0 BRA P1, `(.L_x_2) ;  /* 0x0000000000180947 */ /* 0x000fea0000800000 */
[----:B------:R-:W-:Y:S01]  /*0450*/  MOV R4, R8 ;  /* 0x0000000800047202 */ /* 0x000fe20000000f00 */
[----:B------:R-:W-:Y:S01]  /*0460*/  IMAD.MOV.U32 R5, RZ, RZ, R9 ;  /* 0x000000ffff057224 */ /* 0x000fe200078e0009 */
[----:B------:R-:W-:-:S07]  /*0470*/  MOV R2, 0x490 ;  /* 0x0000049000027802 */ /* 0x000fce0000000f00 */
[----:B------:R-:W-:Y:S05]  /*0480*/  CALL.REL.NOINC `($__internal_0_$__cuda_sm20_div_rn_f64_full) ;  /* 0x0000000000487944 */ /* 0x000fea0003c00000 */
[----:B------:R-:W-:Y:S02]  /*0490*/  IMAD.MOV.U32 R4, RZ, RZ, R20 ;  /* 0x000000ffff047224 */ /* 0x000fe400078e0014 */
[----:B------:R-:W-:-:S07]  /*04a0*/  IMAD.MOV.U32 R5, RZ, RZ, R21 ;  /* 0x000000ffff057224 */ /* 0x000fce00078e0015 */
.L_x_2:
[----:B------:R-:W-:Y:S05]  /*04b0*/  WARPSYNC.ALL ;  /* 0x0000000000007948 */ /* 0x000fea0003800000 */
[----:B------:R-:W-:Y:S06]  /*04c0*/  BAR.SYNC.DEFER_BLOCKING 0x0 ;  /* 0x0000000000007b1d */ /* 0x000fec0000010000 */
[----:B------:R-:W0:Y:S02]  /*04d0*/  F2I.F64.TRUNC R7, R4 ;  /* 0x0000000400077311 */ /* 0x000e24000030d100 */
[----:B0-----:R-:W-:-:S05]  /*04e0*/  IMAD.WIDE R6, R7, 0x8, R12 ;  /* 0x0000000807067825 */ /* 0x001fca00078e020c */
[----:B------:R-:W2:Y:S01]  /*04f0*/  LDG.E.64 R8, desc[UR4][R6.64] ;  /* 0x0000000406087981 */ /* 0x000ea2000c1e1b00 */
[----:B------:R-:W-:-:S04]  /*0500*/  VIADD R0, R3, 0x1 ;  /* 0x0000000103007836 */ /* 0x000fc80000000000 */
[--C-:B------:R-:W-:Y:S01]  /*0510*/  IMAD.MOV.U32 R3, RZ, RZ, R0.reuse ;  /* 0x000000ffff037224 */ /* 0x100fe200078e0000 */
[----:B------:R-:W-:Y:S02]  /*0520*/  SHF.R.S32.HI R2, RZ, 0x1f, R0 ;  /* 0x0000001fff027819 */ /* 0x000fe40000011400 */
[----:B--2---:R-:W-:-:S05]  /*0530*/  IADD3 R8, P0, PT, R8, 0x1, RZ ;  /* 0x0000000108087810 */ /* 0x004fca0007f1e0ff */
[----:B------:R-:W-:Y:S01]  /*0540*/  IMAD.X R9, RZ, RZ, R9, P0 ;  /* 0x000000ffff097224 */ /* 0x000fe200000e0609 */
[----:B------:R-:W-:-:S04]  /*0550*/  ISETP.GE.U32.AND P0, PT, R0, UR8, PT ;  /* 0x0000000800007c0c */ /* 0x000fc8000bf06070 */
[----:B------:R-:W-:Y:S01]  /*0560*/  ISETP.GE.AND.EX P0, PT, R2, UR9, PT, P0 ;  /* 0x0000000902007c0c */ /* 0x000fe2000bf06300 */
[----:B------:R0:W-:Y:S01]  /*0570*/  STG.E.64 desc[UR4][R6.64], R8 ;  /* 0x0000000806007986 */ /* 0x0001e2000c101b04 */
[----:B------:R-:W-:Y:S11]  /*0580*/  BAR.SYNC.DEFER_BLOCKING 0x0 ;  /* 0x0000000000007b1d */ /* 0x000ff60000010000 */
[----:B------:R-:W-:Y:S05]  /*0590*/  @!P0 BRA `(.L_x_3) ;  /* 0xfffffff800e88947 */ /* 0x000fea000383ffff */
[----:B------:R-:W-:Y:S05]  /*05a0*/  EXIT ;  /* 0x000000000000794d */ /* 0x000fea0003800000 */
        .weak           $__internal_0_$__cuda_sm20_div_rn_f64_full
        .type           $__internal_0_$__cuda_sm20_div_rn_f64_full,@function
        .size           $__internal_0_$__cuda_sm20_div_rn_f64_full,($__internal_1_$__cuda_sm20_dsqrt_rn_f64_mediumpath_v1 - $__internal_0_$__cuda_sm20_div_rn_f64_full)
$__internal_0_$__cuda_sm20_div_rn_f64_full:
[----:B------:R-:W0:Y:S01]  /*05b0*/  LDC.64 R8, c[0x0][0x398] ;  /* 0x0000e600ff087b82 */ /* 0x000e220000000a00 */
[----:B------:R-:W-:Y:S01]  /*05c0*/  MOV R22, 0x1 ;  /* 0x0000000100167802 */ /* 0x000fe20000000f00 */
[----:B------:R-:W-:Y:S01]  /*05d0*/  IMAD.MOV.U32 R0, RZ, RZ, 0x1ca00000 ;  /* 0x1ca00000ff007424 */ /* 0x000fe200078e00ff */
[C---:B------:R-:W-:Y:S01]  /*05e0*/  FSETP.GEU.AND P2, PT, |R5|.reuse, 1.469367938527859385e-39, PT ;  /* 0x001000000500780b */ /* 0x040fe20003f4e200 */
[----:B------:R-:W-:Y:S01]  /*05f0*/  BSSY.RECONVERGENT B0, `(.L_x_4) ;  /* 0x0000051000007945 */ /* 0x000fe20003800200 */
[----:B------:R-:W-:Y:S02]  /*0600*/  LOP3.LUT R26, R5, 0x7ff00000, RZ, 0xc0, !PT ;  /* 0x7ff00000051a7812 */ /* 0x000fe400078ec0ff */
[C---:B0-----:R-:W-:Y:S02]  /*0610*/  FSETP.GEU.AND P0, PT, |R9|.reuse, 1.469367938527859385e-39, PT ;  /* 0x001000000900780b */ /* 0x041fe40003f0e200 */
[C---:B------:R-:W-:Y:S02]  /*0620*/  LOP3.LUT R6, R9.reuse, 0x800fffff, RZ, 0xc0, !PT ;  /* 0x800fffff09067812 */ /* 0x040fe400078ec0ff */
[----:B------:R-:W-:-:S02]  /*0630*/  LOP3.LUT R27, R9, 0x7ff00000, RZ, 0xc0, !PT ;  /* 0x7ff00000091b7812 */ /* 0x000fc400078ec0ff */
[----:B------:R-:W-:Y:S01]  /*0640*/  LOP3.LUT R7, R6, 0x3ff00000, RZ, 0xfc, !PT ;  /* 0x3ff0000006077812 */ /* 0x000fe200078efcff */
[----:B------:R-:W-:Y:S01]  /*0650*/  IMAD.MOV.U32 R6, RZ, RZ, R8 ;  /* 0x000000ffff067224 */ /* 0x000fe200078e0008 */
[----:B------:R-:W-:-:S04]  /*0660*/  ISETP.GE.U32.AND P1, PT, R26, R27, PT ;  /* 0x0000001b1a00720c */ /* 0x000fc80003f26070 */
[----:B------:R-:W-:Y:S01]  /*0670*/  SEL R0, R0, 0x63400000, !P1 ;  /* 0x6340000000007807 */ /* 0x000fe20004800000 */
[----:B------:R-:W0:Y:S03]  /*0680*/  @!P0 LDC.64 R18, c[0x0][0x398] ;  /* 0x0000e600ff128b82 */ /* 0x000e260000000a00 */
[----:B------:R-:W-:-:S04]  /*0690*/  @!P2 LOP3.LUT R24, R0, 0x80000000, R5, 0xf8, !PT ;  /* 0x800000000018a812 */ /* 0x000fc800078ef805 */
[----:B------:R-:W-:Y:S01]  /*06a0*/  @!P2 LOP3.LUT R25, R24, 0x100000, RZ, 0xfc, !PT ;  /* 0x001000001819a812 */ /* 0x000fe200078efcff */
[----:B------:R-:W-:Y:S01]  /*06b0*/  @!P2 IMAD.MOV.U32 R24, RZ, RZ, RZ ;  /* 0x000000ffff18a224 */ /* 0x000fe200078e00ff */
[----:B0-----:R-:W-:-:S06]  /*06c0*/  @!P0 DMUL R6, R18, 8.98846567431157953865e+307 ;  /* 0x7fe0000012068828 */ /* 0x001fcc0000000000 */
[----:B------:R-:W0:Y:S02]  /*06d0*/  MUFU.RCP64H R23, R7 ;  /* 0x0000000700177308 */ /* 0x000e240000001800 */
[----:B0-----:R-:W-:-:S08]  /*06e0*/  DFMA R18, R22, -R6, 1 ;  /* 0x3ff000001612742b */ /* 0x001fd00000000806 */
[----:B------:R-:W-:-:S08]  /*06f0*/  DFMA R18, R18, R18, R18 ;  /* 0x000000121212722b */ /* 0x000fd00000000012 */
[----:B------:R-:W-:Y:S01]  /*0700*/  DFMA R22, R22, R18, R22 ;  /* 0x000000121616722b */ /* 0x000fe20000000016 */
[----:B------:R-:W-:Y:S01]  /*0710*/  LOP3.LUT R19, R0, 0x800fffff, R5, 0xf8, !PT ;  /* 0x800fffff00137812 */ /* 0x000fe200078ef805 */
[----:B------:R-:W-:-:S06]  /*0720*/  IMAD.MOV.U32 R18, RZ, RZ, R4 ;  /* 0x000000ffff127224 */ /* 0x000fcc00078e0004 */
[----:B------:R-:W-:Y:S02]  /*0730*/  DFMA R20, R22, -R6, 1 ;  /* 0x3ff000001614742b */ /* 0x000fe40000000806 */
[----:B------:R-:W-:-:S06]  /*0740*/  @!P2 DFMA R18, R18, 2, -R24 ;  /* 0x400000001212a82b */ /* 0x000fcc0000000818 */
[----:B------:R-:W-:-:S08]  /*0750*/  DFMA R20, R22, R20, R22 ;  /* 0x000000141614722b */ /* 0x000fd00000000016 */
[----:B------:R-:W-:-:S08]  /*0760*/  DMUL R22, R20, R18 ;  /* 0x0000001214167228 */ /* 0x000fd00000000000 */
[----:B------:R-:W-:-:S08]  /*0770*/  DFMA R24, R22, -R6, R18 ;  /* 0x800000061618722b */ /* 0x000fd00000000012 */
[----:B------:R-:W-:Y:S01]  /*0780*/  DFMA R24, R20, R24, R22 ;  /* 0x000000181418722b */ /* 0x000fe20000000016 */
[----:B------:R-:W-:Y:S01]  /*0790*/  IMAD.MOV.U32 R22, RZ, RZ, R26 ;  /* 0x000000ffff167224 */ /* 0x000fe200078e001a */
[----:B------:R-:W-:Y:S01]  /*07a0*/  @!P2 LOP3.LUT R22, R19, 0x7ff00000, RZ, 0xc0, !PT ;  /* 0x7ff000001316a812 */ /* 0x000fe200078ec0ff */
[----:B------:R-:W-:Y:S01]  /*07b0*/  IMAD.MOV.U32 R23, RZ, RZ, R27 ;  /* 0x000000ffff177224 */ /* 0x000fe200078e001b */
[----:B------:R-:W-:-:S03]  /*07c0*/  @!P0 LOP3.LUT R23, R7, 0x7ff00000, RZ, 0xc0, !PT ;  /* 0x7ff0000007178812 */ /* 0x000fc600078ec0ff */
[----:B------:R-:W-:-:S05]  /*07d0*/  VIADD R20, R22, 0xffffffff ;  /* 0xffffffff16147836 */ /* 0x000fca0000000000 */
[----:B------:R-:W-:Y:S01]  /*07e0*/  ISETP.GT.U32.AND P0, PT, R20, 0x7feffffe, PT ;  /* 0x7feffffe1400780c */ /* 0x000fe20003f04070 */
[----:B------:R-:W-:-:S05]  /*07f0*/  VIADD R20, R23, 0xffffffff ;  /* 0xffffffff17147836 */ /* 0x000fca0000000000 */
[----:B------:R-:W-:-:S13]  /*0800*/  ISETP.GT.U32.OR P0, PT, R20, 0x7feffffe, P0 ;  /* 0x7feffffe1400780c */ /* 0x000fda0000704470 */
[----:B------:R-:W-:Y:S05]  /*0810*/  @P0 BRA `(.L_x_5) ;  /* 0x0000000000600947 */ /* 0x000fea0003800000 */
[----:B------:R-:W-:Y:S01]  /*0820*/  VIADDMNMX R26, R26, -R27, 0xb9600000, !PT ;  /* 0xb96000001a1a7446 */ /* 0x000fe2000780091b */
[----:B------:R-:W-:-:S03]  /*0830*/  IMAD.MOV.U32 R4, RZ, RZ, RZ ;  /* 0x000000ffff047224 */ /* 0x000fc600078e00ff */
[----:B------:R-:W-:-:S04]  /*0840*/  VIMNMX R5, PT, PT, R26, 0x46a00000, PT ;  /* 0x46a000001a057848 */ /* 0x000fc80003fe0100 */
[----:B------:R-:W-:-:S05]  /*0850*/  IADD3 R0, PT, PT, -R0, R5, RZ ;  /* 0x0000000500007210 */ /* 0x000fca0007ffe1ff */
[----:B------:R-:W-:-:S06]  /*0860*/  VIADD R5, R0, 0x7fe00000 ;  /* 0x7fe0000000057836 */ /* 0x000fcc0000000000 */
[----:B------:R-:W-:-:S10]  /*0870*/  DMUL R20, R24, R4 ;  /* 0x0000000418147228 */ /* 0x000fd40000000000 */
[----:B------:R-:W-:-:S13]  /*0880*/  FSETP.GTU.AND P0, PT, |R21|, 1.469367938527859385e-39, PT ;  /* 0x001000001500780b */ /* 0x000fda0003f0c200 */
[----:B------:R-:W-:Y:S05]  /*0890*/  @P0 BRA `(.L_x_6) ;  /* 0x0000000000980947 */ /* 0x000fea0003800000 */
[----:B------:R-:W-:Y:S01]  /*08a0*/  DFMA R6, R24, -R6, R18 ;  /* 0x800000061806722b */ /* 0x000fe20000000012 */
[----:B------:R-:W-:-:S09]  /*08b0*/  IMAD.MOV.U32 R4, RZ, RZ, RZ ;  /* 0x000000ffff047224 */ /* 0x000fd200078e00ff */
[C---:B------:R-:W-:Y:S02]  /*08c0*/  FSETP.NEU.AND P0, PT, R7.reuse, RZ, PT ;  /* 0x000000ff0700720b */ /* 0x040fe40003f0d000 */
[----:B------:R-:W-:-:S04]  /*08d0*/  LOP3.LUT R9, R7, 0x80000000, R9, 0x48, !PT ;  /* 0x8000000007097812 */ /* 0x000fc800078e4809 */
[----:B------:R-:W-:-:S07]  /*08e0*/  LOP3.LUT R5, R9, R5, RZ, 0xfc, !PT ;  /* 0x0000000509057212 */ /* 0x000fce00078efcff */
[----:B------:R-:W-:Y:S05]  /*08f0*/  @!P0 BRA `(.L_x_6) ;  /* 0x0000000000808947 */ /* 0x000fea0003800000 */
[----:B------:R-:W-:Y:S01]  /*0900*/  IMAD.MOV R7, RZ, RZ, -R0 ;  /* 0x000000ffff077224 */ /* 0x000fe200078e0a00 */
[----:B------:R-:W-:Y:S01]  /*0910*/  DMUL.RP R4, R24, R4 ;  /* 0x0000000418047228 */ /* 0x000fe20000008000 */
[----:B------:R-:W-:-:S06]  /*0920*/  IMAD.MOV.U32 R6, RZ, RZ, RZ ;  /* 0x000000ffff067224 */ /* 0x000fcc00078e00ff */
[----:B------:R-:W-:-:S03]  /*0930*/  DFMA R6, R20, -R6, R24 ;  /* 0x800000061406722b */ /* 0x000fc60000000018 */
[----:B------:R-:W-:-:S03]  /*0940*/  LOP3.LUT R9, R5, R9, RZ, 0x3c, !PT ;  /* 0x0000000905097212 */ /* 0x000fc600078e3cff */
[----:B------:R-:W-:-:S04]  /*0950*/  IADD3 R6, PT, PT, -R0, -0x43300000, RZ ;  /* 0xbcd0000000067810 */ /* 0x000fc80007ffe1ff */
[----:B------:R-:W-:-:S04]  /*0960*/  FSETP.NEU.AND P0, PT, |R7|, R6, PT ;  /* 0x000000060700720b */ /* 0x000fc80003f0d200 */
[----:B------:R-:W-:Y:S02]  /*0970*/  FSEL R20, R4, R20, !P0 ;  /* 0x0000001404147208 */ /* 0x000fe40004000000 */
[----:B------:R-:W-:Y:S01]  /*0980*/  FSEL R21, R9, R21, !P0 ;  /* 0x0000001509157208 */ /* 0x000fe20004000000 */
[----:B------:R-:W-:Y:S06]  /*0990*/  BRA `(.L_x_6) ;  /* 0x0000000000587947 */ /* 0x000fec0003800000 */
.L_x_5:
[----:B------:R-:W-:-:S14]  /*09a0*/  DSETP.NAN.AND P0, PT, R4, R4, PT ;  /* 0x000000040400722a */ /* 0x000fdc0003f08000 */
[----:B------:R-:W-:Y:S05]  /*09b0*/  @P0 BRA `(.L_x_7) ;  /* 0x0000000000480947 */ /* 0x000fea0003800000 */
[----:B------:R-:W0:Y:S02]  /*09c0*/  LDC.64 R6, c[0x0][0x398] ;  /* 0x0000e600ff067b82 */ /* 0x000e240000000a00 */
[----:B0-----:R-:W-:-:S14]  /*09d0*/  DSETP.NAN.AND P0, PT, R6, R6, PT ;  /* 0x000000060600722a */ /* 0x001fdc0003f08000 */
[----:B------:R-:W-:Y:S05]  /*09e0*/  @P0 BRA `(.L_x_8) ;  /* 0x0000000000300947 */ /* 0x000fea0003800000 */
[----:B------:R-:W-:Y:S01]  /*09f0*/  ISETP.NE.AND P0, PT, R22, R23, PT ;  /* 0x000000171600720c */ /* 0x000fe20003f05270 */
[----:B------:R-:W-:Y:S02]  /*0a00*/  IMAD.MOV.U32 R20, RZ, RZ, 0x0 ;  /* 0x00000000ff147424 */ /* 0x000fe400078e00ff */
[----:B------:R-:W-:-:S10]  /*0a10*/  IMAD.MOV.U32 R21, RZ, RZ, -0x80000 ;  /* 0xfff80000ff157424 */ /* 0x000fd400078e00ff */
[----:B------:R-:W-:Y:S05]  /*0a20*/  @!P0 BRA `(.L_x_6) ;  /* 0x0000000000348947 */ /* 0x000fea0003800000 */
[----:B------:R-:W-:Y:S02]  /*0a30*/  ISETP.NE.AND P0, PT, R22, 0x7ff00000, PT ;  /* 0x7ff000001600780c */ /* 0x000fe40003f05270 */
[----:B------:R-:W-:Y:S02]  /*0a40*/  LOP3.LUT R21, R5, 0x80000000, R9, 0x48, !PT ;  /* 0x8000000005157812 */ /* 0x000fe400078e4809 */
[----:B------:R-:W-:-:S13]  /*0a50*/  ISETP.EQ.OR P0, PT, R23, RZ, !P0 ;  /* 0x000000ff1700720c */ /* 0x000fda0004702670 */
[----:B------:R-:W-:Y:S02]  /*0a60*/  @P0 LOP3.LUT R0, R21, 0x7ff00000, RZ, 0xfc, !PT ;  /* 0x7ff0000015000812 */ /* 0x000fe400078efcff */
[----:B------:R-:W-:Y:S01]  /*0a70*/  @!P0 MOV R20, RZ ;  /* 0x000000ff00148202 */ /* 0x000fe20000000f00 */
[----:B------:R-:W-:Y:S02]  /*0a80*/  @P0 IMAD.MOV.U32 R20, RZ, RZ, RZ ;  /* 0x000000ffff140224 */ /* 0x000fe400078e00ff */
[----:B------:R-:W-:Y:S01]  /*0a90*/  @P0 IMAD.MOV.U32 R21, RZ, RZ, R0 ;  /* 0x000000ffff150224 */ /* 0x000fe200078e0000 */
[----:B------:R-:W-:Y:S06]  /*0aa0*/  BRA `(.L_x_6) ;  /* 0x0000000000147947 */ /* 0x000fec0003800000 */
.L_x_8:
[----:B------:R-:W-:Y:S01]  /*0ab0*/  LOP3.LUT R21, R9, 0x80000, RZ, 0xfc, !PT ;  /* 0x0008000009157812 */ /* 0x000fe200078efcff */
[----:B------:R-:W-:Y:S01]  /*0ac0*/  IMAD.MOV.U32 R20, RZ, RZ, R8 ;  /* 0x000000ffff147224 */ /* 0x000fe200078e0008 */
[----:B------:R-:W-:Y:S06]  /*0ad0*/  BRA `(.L_x_6) ;  /* 0x0000000000087947 */ /* 0x000fec0003800000 */
.L_x_7:
[----:B------:R-:W-:Y:S01]  /*0ae0*/  LOP3.LUT R21, R5, 0x80000, RZ, 0xfc, !PT ;  /* 0x0008000005157812 */ /* 0x000fe200078efcff */
[----:B------:R-:W-:-:S07]  /*0af0*/  IMAD.MOV.U32 R20, RZ, RZ, R4 ;  /* 0x000000ffff147224 */ /* 0x000fce00078e0004 */
.L_x_6:
[----:B------:R-:W-:Y:S05]  /*0b00*/  BSYNC.RECONVERGENT B0 ;  /* 0x0000000000007941 */ /* 0x000fea0003800200 */
.L_x_4:
[----:B------:R-:W-:Y:S02]  /*0b10*/  IMAD.MOV.U32 R4, RZ, RZ, R2 ;  /* 0x000000ffff047224 */ /* 0x000fe400078e0002 */
[----:B------:R-:W-:-:S04]  /*0b20*/  IMAD.MOV.U32 R5, RZ, RZ, 0x0 ;  /* 0x00000000ff057424 */ /* 0x000fc800078e00ff */
[----:B------:R-:W-:Y:S05]  /*0b30*/  RET.REL.NODEC R4 `(_Z10PDH_kernelP10hist_entryP8atomdescxd) ;  /* 0xfffffff404307950 */ /* 0x000fea0003c3ffff */
        .weak           $__internal_1_$__cuda_sm20_dsqrt_rn_f64_mediumpath_v1
        .type           $__internal_1_$__cuda_sm20_dsqrt_rn_f64_mediumpath_v1,@function
        .size           $__internal_1_$__cuda_sm20_dsqrt_rn_f64_mediumpath_v1,(.L_x_15 - $__internal_1_$__cuda_sm20_dsqrt_rn_f64_mediumpath_v1)
$__internal_1_$__cuda_sm20_dsqrt_rn_f64_mediumpath_v1:
[----:B------:R-:W-:Y:S01]  /*0b40*/  ISETP.GE.U32.AND P0, PT, R6, -0x3400000, PT ;  /* 0xfcc000000600780c */ /* 0x000fe20003f06070 */
[----:B------:R-:W-:Y:S01]  /*0b50*/  BSSY.RECONVERGENT B1, `(.L_x_9) ;  /* 0x0000026000017945 */ /* 0x000fe20003800200 */
[----:B------:R-:W-:Y:S01]  /*0b60*/  IMAD.MOV.U32 R22, RZ, RZ, R24 ;  /* 0x000000ffff167224 */ /* 0x000fe200078e0018 */
[----:B------:R-:W-:Y:S01]  /*0b70*/  MOV R6, R20 ;  /* 0x0000001400067202 */ /* 0x000fe20000000f00 */
[----:B------:R-:W-:-:S09]  /*0b80*/  IMAD.MOV.U32 R7, RZ, RZ, R21 ;  /* 0x000000ffff077224 */ /* 0x000fd200078e0015 */
[----:B------:R-:W-:Y:S05]  /*0b90*/  @!P0 BRA `(.L_x_10) ;  /* 0x0000000000208947 */ /* 0x000fea0003800000 */
[----:B------:R-:W-:-:S10]  /*0ba0*/  DFMA.RM R6, R6, R22, R18 ;  /* 0x000000160606722b */ /* 0x000fd40000004012 */
[----:B------:R-:W-:-:S05]  /*0bb0*/  IADD3 R8, P0, PT, R6, 0x1, RZ ;  /* 0x0000000106087810 */ /* 0x000fca0007f1e0ff */
[----:B------:R-:W-:-:S06]  /*0bc0*/  IMAD.X R9, RZ, RZ, R7, P0 ;  /* 0x000000ffff097224 */ /* 0x000fcc00000e0607 */
[----:B------:R-:W-:-:S08]  /*0bd0*/  DFMA.RP R4, -R6, R8, R4 ;  /* 0x000000080604722b */ /* 0x000fd00000008104 */
[----:B------:R-:W-:-:S06]  /*0be0*/  DSETP.GT.AND P0, PT, R4, RZ, PT ;  /* 0x000000ff0400722a */ /* 0x000fcc0003f04000 */
[----:B------:R-:W-:Y:S02]  /*0bf0*/  FSEL R6, R8, R6, P0 ;  /* 0x0000000608067208 */ /* 0x000fe40000000000 */
[----:B------:R-:W-:Y:S01]  /*0c00*/  FSEL R7, R9, R7, P0 ;  /* 0x0000000709077208 */ /* 0x000fe20000000000 */
[----:B------:R-:W-:Y:S06]  /*0c10*/  BRA `(.L_x_11) ;  /* 0x0000000000647947 */ /* 0x000fec0003800000 */
.L_x_10:
[----:B------:R-:W-:-:S14]  /*0c20*/  DSETP.NE.AND P0, PT, R4, RZ, PT ;  /* 0x000000ff0400722a */ /* 0x000fdc0003f05000 */
[----:B------:R-:W-:Y:S05]  /*0c30*/  @!P0 BRA `(.L_x_12) ;  /* 0x0000000000588947 */ /* 0x000fea0003800000 */
[----:B------:R-:W-:-:S13]  /*0c40*/  ISETP.GE.AND P0, PT, R5, RZ, PT ;  /* 0x000000ff0500720c */ /* 0x000fda0003f06270 */
[----:B------:R-:W-:Y:S02]  /*0c50*/  @!P0 IMAD.MOV.U32 R6, RZ, RZ, 0x0 ;  /* 0x00000000ff068424 */ /* 0x000fe400078e00ff */
[----:B------:R-:W-:Y:S01]  /*0c60*/  @!P0 IMAD.MOV.U32 R7, RZ, RZ, -0x80000 ;  /* 0xfff80000ff078424 */ /* 0x000fe200078e00ff */
[----:B------:R-:W-:Y:S06]  /*0c70*/  @!P0 BRA `(.L_x_11) ;  /* 0x00000000004c8947 */ /* 0x000fec0003800000 */
[----:B------:R-:W-:-:S13]  /*0c80*/  ISETP.GT.AND P0, PT, R5, 0x7fefffff, PT ;  /* 0x7fefffff0500780c */ /* 0x000fda0003f04270 */
[----:B------:R-:W-:Y:S05]  /*0c90*/  @P0 BRA `(.L_x_12) ;  /* 0x0000000000400947 */ /* 0x000fea0003800000 */
[----:B------:R-:W-:Y:S01]  /*0ca0*/  DMUL R4, R4, 8.11296384146066816958e+31 ;  /* 0x4690000004047828 */ /* 0x000fe20000000000 */
[----:B------:R-:W-:Y:S02]  /*0cb0*/  IMAD.MOV.U32 R6, RZ, RZ, RZ ;  /* 0x000000ffff067224 */ /* 0x000fe400078e00ff */
[----:B------:R-:W-:Y:S02]  /*0cc0*/  IMAD.MOV.U32 R18, RZ, RZ, 0x0 ;  /* 0x00000000ff127424 */ /* 0x000fe400078e00ff */
[----:B------:R-:W-:Y:S01]  /*0cd0*/  IMAD.MOV.U32 R19, RZ, RZ, 0x3fd80000 ;  /* 0x3fd80000ff137424 */ /* 0x000fe200078e00ff */
[----:B------:R-:W0:Y:S02]  /*0ce0*/  MUFU.RSQ64H R7, R5 ;  /* 0x0000000500077308 */ /* 0x000e240000001c00 */
[----:B0-----:R-:W-:-:S08]  /*0cf0*/  DMUL R8, R6, R6 ;  /* 0x0000000606087228 */ /* 0x001fd00000000000 */
[----:B------:R-:W-:-:S08]  /*0d00*/  DFMA R8, R4, -R8, 1 ;  /* 0x3ff000000408742b */ /* 0x000fd00000000808 */
[----:B------:R-:W-:Y:S02]  /*0d10*/  DFMA R18, R8, R18, 0.5 ;  /* 0x3fe000000812742b */ /* 0x000fe40000000012 */
[----:B------:R-:W-:-:S08]  /*0d20*/  DMUL R8, R6, R8 ;  /* 0x0000000806087228 */ /* 0x000fd00000000000 */
[----:B------:R-:W-:-:S08]  /*0d30*/  DFMA R8, R18, R8, R6 ;  /* 0x000000081208722b */ /* 0x000fd00000000006 */
[----:B------:R-:W-:Y:S02]  /*0d40*/  DMUL R6, R4, R8 ;  /* 0x0000000804067228 */ /* 0x000fe40000000000 */
[----:B------:R-:W-:-:S06]  /*0d50*/  IADD3 R9, PT, PT, R9, -0x100000, RZ ;  /* 0xfff0000009097810 */ /* 0x000fcc0007ffe0ff */
[----:B------:R-:W-:-:S08]  /*0d60*/  DFMA R18, R6, -R6, R4 ;  /* 0x800000060612722b */ /* 0x000fd00000000004 */
[----:B------:R-:W-:-:S10]  /*0d70*/  DFMA R6, R8, R18, R6 ;  /* 0x000000120806722b */ /* 0x000fd40000000006 */
[----:B------:R-:W-:Y:S01]  /*0d80*/  VIADD R7, R7, 0xfcb00000 ;  /* 0xfcb0000007077836 */ /* 0x000fe20000000000 */
[----:B------:R-:W-:Y:S06]  /*0d90*/  BRA `(.L_x_11) ;  /* 0x0000000000047947 */ /* 0x000fec0003800000 */
.L_x_12:
[----:B------:R-:W-:-:S11]  /*0da0*/  DADD R6, R4, R4 ;  /* 0x0000000004067229 */ /* 0x000fd60000000004 */
.L_x_11:
[----:B------:R-:W-:Y:S05]  /*0db0*/  BSYNC.RECONVERGENT B1 ;  /* 0x0000000000017941 */ /* 0x000fea0003800200 */
.L_x_9:
[----:B------:R-:W-:Y:S02]  /*0dc0*/  IMAD.MOV.U32 R4, RZ, RZ, R0 ;  /* 0x000000ffff047224 */ /* 0x000fe400078e0000 */
[----:B------:R-:W-:Y:S02]  /*0dd0*/  IMAD.MOV.U32 R5, RZ, RZ, 0x0 ;  /* 0x00000000ff057424 */ /* 0x000fe400078e00ff */
[----:B------:R-:W-:Y:S02]  /*0de0*/  IMAD.MOV.U32 R8, RZ, RZ, R6 ;  /* 0x000000ffff087224 */ /* 0x000fe400078e0006 */
[----:B------:R-:W-:Y:S01]  /*0df0*/  IMAD.MOV.U32 R9, RZ, RZ, R7 ;  /* 0x000000ffff097224 */ /* 0x000fe200078e0007 */
[----:B------:R-:W-:Y:S06]  /*0e00*/  RET.REL.NODEC R4 `(_Z10PDH_kernelP10hist_entryP8atomdescxd) ;  /* 0xfffffff0047c7950 */ /* 0x000fec0003c3ffff */
.L_x_13:
[----:B------:R-:W-:-:S00]  /*0e10*/  BRA `(.L_x_13) ;  /* 0xfffffffc00fc7947 */ /* 0x000fc0000383ffff */
[----:B------:R-:W-:-:S00]  /*0e20*/  NOP ;  /* 0x0000000000007918 */ /* 0x000fc00000000000 */
        /* <DEDUP_REMOVED lines=13> */
.L_x_15:


//--------------------- .nv.shared.reserved.0     --------------------------
	.section	.nv.shared.reserved.0,"aw",@nobits
	.weak		__nv_reservedSMEM_offset_0_alias
	.size		__nv_reservedSMEM_offset_0_alias, 0, 64
	.other		__nv_reservedSMEM_offset_0_alias,@"STO_CUDA_RESERVED_SHARED STV_DEFAULT"
__nv_reservedSMEM_offset_0_alias:
	.zero		0
	.zero		64


//--------------------- .nv.constant0._Z10PDH_kernelP10hist_entryP8atomdescxd --------------------------
	.section	.nv.constant0._Z10PDH_kernelP10hist_entryP8atomdescxd,"a",@progbits
	.sectionflags	@""
	.align	4
.nv.constant0._Z10PDH_kernelP10hist_entryP8atomdescxd:
	.zero		928


//--------------------- SYMBOLS --------------------------

	.type		.nv.reservedSmem.offset0,@object
	.size		.nv.reservedSmem.offset0,0x4
